//
// Generated by NVIDIA NVVM Compiler
//
// Compiler Build ID: CL-36424714
// Cuda compilation tools, release 13.0, V13.0.88
// Based on NVVM 20.0.0
//

.version 9.0
.target sm_100
.address_size 64

	// .globl	_Z26prefix_lm_attention_kernelPfS_S_S_S_
.global .align 4 .b8 Q[256];
.global .align 4 .b8 K[256];
.global .align 4 .b8 V[256];
.global .align 4 .b8 scores[256];
.global .align 4 .b8 scaled[256];
.global .align 4 .b8 prefix_mask[256];
.global .align 4 .b8 masked_scores[256];
.global .align 4 .b8 row_sum[32];
.global .align 4 .b8 shifted[256];
.global .align 4 .b8 exp_scores[256];
.global .align 4 .b8 attn[256];
.global .align 4 .b8 output[256];

.visible .entry _Z26prefix_lm_attention_kernelPfS_S_S_S_(
	.param .u64 .ptr .align 1 _Z26prefix_lm_attention_kernelPfS_S_S_S__param_0,
	.param .u64 .ptr .align 1 _Z26prefix_lm_attention_kernelPfS_S_S_S__param_1,
	.param .u64 .ptr .align 1 _Z26prefix_lm_attention_kernelPfS_S_S_S__param_2,
	.param .u64 .ptr .align 1 _Z26prefix_lm_attention_kernelPfS_S_S_S__param_3,
	.param .u64 .ptr .align 1 _Z26prefix_lm_attention_kernelPfS_S_S_S__param_4
)
{
	.reg .pred 	%p<15>;
	.reg .b32 	%r<13>;
	.reg .b32 	%f<97>;
	.reg .b64 	%rd<76>;

	ld.param.u64 	%rd2, [_Z26prefix_lm_attention_kernelPfS_S_S_S__param_0];
	ld.param.u64 	%rd3, [_Z26prefix_lm_attention_kernelPfS_S_S_S__param_1];
	ld.param.u64 	%rd4, [_Z26prefix_lm_attention_kernelPfS_S_S_S__param_2];
	ld.param.u64 	%rd5, [_Z26prefix_lm_attention_kernelPfS_S_S_S__param_3];
	ld.param.u64 	%rd6, [_Z26prefix_lm_attention_kernelPfS_S_S_S__param_4];
	mov.u32 	%r3, %tid.y;
	mov.u32 	%r4, %ctaid.y;
	mov.u32 	%r5, %ntid.y;
	mad.lo.s32 	%r1, %r4, %r5, %r3;
	mov.u32 	%r6, %tid.x;
	mov.u32 	%r7, %ctaid.x;
	mov.u32 	%r8, %ntid.x;
	mad.lo.s32 	%r2, %r7, %r8, %r6;
	setp.lt.u32 	%p3, %r1, 8;
	setp.lt.s32 	%p4, %r2, 8;
	and.pred  	%p1, %p3, %p4;
	not.pred 	%p5, %p1;
	@%p5 bra 	$L__BB0_2;
	cvta.to.global.u64 	%rd7, %rd2;
	cvta.to.global.u64 	%rd8, %rd3;
	cvta.to.global.u64 	%rd9, %rd4;
	cvta.to.global.u64 	%rd10, %rd5;
	shl.b32 	%r9, %r1, 3;
	add.s32 	%r10, %r9, %r2;
	mul.wide.s32 	%rd11, %r10, 4;
	add.s64 	%rd12, %rd7, %rd11;
	ld.global.f32 	%f1, [%rd12];
	mul.wide.u32 	%rd13, %r1, 32;
	mov.u64 	%rd14, Q;
	add.s64 	%rd15, %rd14, %rd13;
	mul.wide.s32 	%rd16, %r2, 4;
	add.s64 	%rd17, %rd15, %rd16;
	st.global.f32 	[%rd17], %f1;
	add.s64 	%rd18, %rd8, %rd11;
	ld.global.f32 	%f2, [%rd18];
	mov.u64 	%rd19, K;
	add.s64 	%rd20, %rd19, %rd16;
	add.s64 	%rd21, %rd20, %rd13;
	st.global.f32 	[%rd21], %f2;
	add.s64 	%rd22, %rd9, %rd11;
	ld.global.f32 	%f3, [%rd22];
	mov.u64 	%rd23, V;
	add.s64 	%rd24, %rd23, %rd13;
	add.s64 	%rd25, %rd24, %rd16;
	st.global.f32 	[%rd25], %f3;
	add.s64 	%rd26, %rd10, %rd11;
	ld.global.f32 	%f4, [%rd26];
	mov.u64 	%rd27, prefix_mask;
	add.s64 	%rd28, %rd27, %rd13;
	add.s64 	%rd29, %rd28, %rd16;
	st.global.f32 	[%rd29], %f4;
	ld.global.f32 	%f5, [%rd15];
	ld.global.f32 	%f6, [%rd20];
	fma.rn.f32 	%f7, %f5, %f6, 0f00000000;
	ld.global.f32 	%f8, [%rd15+4];
	ld.global.f32 	%f9, [%rd20+32];
	fma.rn.f32 	%f10, %f8, %f9, %f7;
	ld.global.f32 	%f11, [%rd15+8];
	ld.global.f32 	%f12, [%rd20+64];
	fma.rn.f32 	%f13, %f11, %f12, %f10;
	ld.global.f32 	%f14, [%rd15+12];
	ld.global.f32 	%f15, [%rd20+96];
	fma.rn.f32 	%f16, %f14, %f15, %f13;
	ld.global.f32 	%f17, [%rd15+16];
	ld.global.f32 	%f18, [%rd20+128];
	fma.rn.f32 	%f19, %f17, %f18, %f16;
	ld.global.f32 	%f20, [%rd15+20];
	ld.global.f32 	%f21, [%rd20+160];
	fma.rn.f32 	%f22, %f20, %f21, %f19;
	ld.global.f32 	%f23, [%rd15+24];
	ld.global.f32 	%f24, [%rd20+192];
	fma.rn.f32 	%f25, %f23, %f24, %f22;
	ld.global.f32 	%f26, [%rd15+28];
	ld.global.f32 	%f27, [%rd20+224];
	fma.rn.f32 	%f28, %f26, %f27, %f25;
	mov.u64 	%rd30, scores;
	add.s64 	%rd31, %rd30, %rd13;
	add.s64 	%rd32, %rd31, %rd16;
	st.global.f32 	[%rd32], %f28;
	mul.f32 	%f29, %f28, 0f3EB504F3;
	mov.u64 	%rd33, scaled;
	add.s64 	%rd34, %rd33, %rd13;
	add.s64 	%rd35, %rd34, %rd16;
	st.global.f32 	[%rd35], %f29;
	add.f32 	%f30, %f29, %f4;
	mov.u64 	%rd36, masked_scores;
	add.s64 	%rd37, %rd36, %rd13;
	add.s64 	%rd38, %rd37, %rd16;
	st.global.f32 	[%rd38], %f30;
$L__BB0_2:
	setp.lt.u32 	%p6, %r1, 8;
	setp.eq.s32 	%p7, %r2, 0;
	and.pred  	%p2, %p7, %p6;
	mul.wide.u32 	%rd39, %r1, 4;
	mov.u64 	%rd40, row_sum;
	add.s64 	%rd1, %rd40, %rd39;
	not.pred 	%p8, %p2;
	@%p8 bra 	$L__BB0_4;
	mul.wide.u32 	%rd41, %r1, 32;
	mov.u64 	%rd42, masked_scores;
	add.s64 	%rd43, %rd42, %rd41;
	ld.global.f32 	%f31, [%rd43];
	add.f32 	%f32, %f31, 0f00000000;
	ld.global.f32 	%f33, [%rd43+4];
	add.f32 	%f34, %f32, %f33;
	ld.global.f32 	%f35, [%rd43+8];
	add.f32 	%f36, %f34, %f35;
	ld.global.f32 	%f37, [%rd43+12];
	add.f32 	%f38, %f36, %f37;
	ld.global.f32 	%f39, [%rd43+16];
	add.f32 	%f40, %f38, %f39;
	ld.global.f32 	%f41, [%rd43+20];
	add.f32 	%f42, %f40, %f41;
	ld.global.f32 	%f43, [%rd43+24];
	add.f32 	%f44, %f42, %f43;
	ld.global.f32 	%f45, [%rd43+28];
	add.f32 	%f46, %f44, %f45;
	st.global.f32 	[%rd1], %f46;
$L__BB0_4:
	setp.gt.u32 	%p9, %r1, 7;
	setp.gt.s32 	%p10, %r2, 0;
	or.pred  	%p11, %p9, %p10;
	@%p11 bra 	$L__BB0_6;
	mul.wide.s32 	%rd44, %r2, 4;
	add.s64 	%rd45, %rd1, %rd44;
	ld.global.f32 	%f47, [%rd45];
	mul.f32 	%f48, %f47, 0f3E000000;
	st.global.f32 	[%rd45], %f48;
$L__BB0_6:
	@%p5 bra 	$L__BB0_8;
	mul.wide.u32 	%rd46, %r1, 32;
	mov.u64 	%rd47, masked_scores;
	add.s64 	%rd48, %rd47, %rd46;
	mul.wide.s32 	%rd49, %r2, 4;
	add.s64 	%rd50, %rd48, %rd49;
	ld.global.f32 	%f49, [%rd50];
	ld.global.f32 	%f50, [%rd1];
	sub.f32 	%f51, %f49, %f50;
	mov.u64 	%rd51, shifted;
	add.s64 	%rd52, %rd51, %rd46;
	add.s64 	%rd53, %rd52, %rd49;
	st.global.f32 	[%rd53], %f51;
	mul.f32 	%f52, %f51, 0f3FB8AA3B;
	ex2.approx.f32 	%f53, %f52;
	mov.u64 	%rd54, exp_scores;
	add.s64 	%rd55, %rd54, %rd46;
	add.s64 	%rd56, %rd55, %rd49;
	st.global.f32 	[%rd56], %f53;
$L__BB0_8:
	@%p8 bra 	$L__BB0_10;
	mul.wide.u32 	%rd57, %r1, 32;
	mov.u64 	%rd58, exp_scores;
	add.s64 	%rd59, %rd58, %rd57;
	ld.global.f32 	%f54, [%rd59];
	add.f32 	%f55, %f54, 0f00000000;
	ld.global.f32 	%f56, [%rd59+4];
	add.f32 	%f57, %f55, %f56;
	ld.global.f32 	%f58, [%rd59+8];
	add.f32 	%f59, %f57, %f58;
	ld.global.f32 	%f60, [%rd59+12];
	add.f32 	%f61, %f59, %f60;
	ld.global.f32 	%f62, [%rd59+16];
	add.f32 	%f63, %f61, %f62;
	ld.global.f32 	%f64, [%rd59+20];
	add.f32 	%f65, %f63, %f64;
	ld.global.f32 	%f66, [%rd59+24];
	add.f32 	%f67, %f65, %f66;
	ld.global.f32 	%f68, [%rd59+28];
	add.f32 	%f69, %f67, %f68;
	st.global.f32 	[%rd1], %f69;
$L__BB0_10:
	@%p5 bra 	$L__BB0_12;
	mul.wide.u32 	%rd60, %r1, 32;
	mov.u64 	%rd61, exp_scores;
	add.s64 	%rd62, %rd61, %rd60;
	mul.wide.s32 	%rd63, %r2, 4;
	add.s64 	%rd64, %rd62, %rd63;
	ld.global.f32 	%f70, [%rd64];
	ld.global.f32 	%f71, [%rd1];
	div.rn.f32 	%f72, %f70, %f71;
	mov.u64 	%rd65, attn;
	add.s64 	%rd66, %rd65, %rd60;
	add.s64 	%rd67, %rd66, %rd63;
	st.global.f32 	[%rd67], %f72;
	mov.u64 	%rd68, V;
	add.s64 	%rd69, %rd68, %rd63;
	ld.global.f32 	%f73, [%rd66];
	ld.global.f32 	%f74, [%rd69];
	fma.rn.f32 	%f75, %f73, %f74, 0f00000000;
	ld.global.f32 	%f76, [%rd66+4];
	ld.global.f32 	%f77, [%rd69+32];
	fma.rn.f32 	%f78, %f76, %f77, %f75;
	ld.global.f32 	%f79, [%rd66+8];
	ld.global.f32 	%f80, [%rd69+64];
	fma.rn.f32 	%f81, %f79, %f80, %f78;
	ld.global.f32 	%f82, [%rd66+12];
	ld.global.f32 	%f83, [%rd69+96];
	fma.rn.f32 	%f84, %f82, %f83, %f81;
	ld.global.f32 	%f85, [%rd66+16];
	ld.global.f32 	%f86, [%rd69+128];
	fma.rn.f32 	%f87, %f85, %f86, %f84;
	ld.global.f32 	%f88, [%rd66+20];
	ld.global.f32 	%f89, [%rd69+160];
	fma.rn.f32 	%f90, %f88, %f89, %f87;
	ld.global.f32 	%f91, [%rd66+24];
	ld.global.f32 	%f92, [%rd69+192];
	fma.rn.f32 	%f93, %f91, %f92, %f90;
	ld.global.f32 	%f94, [%rd66+28];
	ld.global.f32 	%f95, [%rd69+224];
	fma.rn.f32 	%f96, %f94, %f95, %f93;
	mov.u64 	%rd70, output;
	add.s64 	%rd71, %rd70, %rd60;
	add.s64 	%rd72, %rd71, %rd63;
	st.global.f32 	[%rd72], %f96;
	shl.b32 	%r11, %r1, 3;
	add.s32 	%r12, %r11, %r2;
	cvta.to.global.u64 	%rd73, %rd6;
	mul.wide.s32 	%rd74, %r12, 4;
	add.s64 	%rd75, %rd73, %rd74;
	st.global.f32 	[%rd75], %f96;
$L__BB0_12:
	ret;

}


// ===== COMPILED SASS (sm_100) =====

	.target	sm_100

	.elftype	@"ET_EXEC"


//--------------------- .note.nv.tkinfo           --------------------------
	.section	.note.nv.tkinfo,"",@"SHT_NOTE"
	.sectionflags	@"SHF_NOTE_NV_TKINFO"
	.tkinfo
        /*0018*/ 	.word	0x00000002
        /*0030*/ 	.string	""
        /*0030*/ 	.string	"ptxas"
        /*0030*/ 	.string	"Cuda compilation tools, release 13.0, V13.0.88"
        /*0030*/ 	.string	"Build cuda_13.0.r13.0/compiler.36424714_0"
        /*0030*/ 	.string	"-arch sm_100 -m 64 "



//--------------------- .note.nv.cuinfo           --------------------------
	.section	.note.nv.cuinfo,"",@"SHT_NOTE"
	.sectionflags	@"SHF_NOTE_NV_CUINFO"
        /*0018*/ 	.short	0x0002
        /*001a*/ 	.short	0x0064
        /*001c*/ 	.short	0x0082
	.zero		2


//--------------------- .nv.info                  --------------------------
	.section	.nv.info,"",@"SHT_CUDA_INFO"
	.align	4


	//----- nvinfo : EIATTR_REGCOUNT
	.align		4
        /*0000*/ 	.byte	0x04, 0x2f
        /*0002*/ 	.short	(.L_13 - .L_12)
	.align		4
.L_12:
        /*0004*/ 	.word	index@(_Z26prefix_lm_attention_kernelPfS_S_S_S_)
        /*0008*/ 	.word	0x00000020


	//----- nvinfo : EIATTR_FRAME_SIZE
	.align		4
.L_13:
        /*000c*/ 	.byte	0x04, 0x11
        /*000e*/ 	.short	(.L_15 - .L_14)
	.align		4
.L_14:
        /*0010*/ 	.word	index@($__internal_0_$__cuda_sm3x_div_rn_noftz_f32_slowpath)
        /*0014*/ 	.word	0x00000000


	//----- nvinfo : EIATTR_FRAME_SIZE
	.align		4
.L_15:
        /*0018*/ 	.byte	0x04, 0x11
        /*001a*/ 	.short	(.L_17 - .L_16)
	.align		4
.L_16:
        /*001c*/ 	.word	index@(_Z26prefix_lm_attention_kernelPfS_S_S_S_)
        /*0020*/ 	.word	0x00000000


	//----- nvinfo : EIATTR_MIN_STACK_SIZE
	.align		4
.L_17:
        /*0024*/ 	.byte	0x04, 0x12
        /*0026*/ 	.short	(.L_19 - .L_18)
	.align		4
.L_18:
        /*0028*/ 	.word	index@(_Z26prefix_lm_attention_kernelPfS_S_S_S_)
        /*002c*/ 	.word	0x00000000
.L_19:


//--------------------- .nv.compat                --------------------------
	.section	.nv.compat,"",@"SHT_CUDA_COMPAT_INFO"
	.align	4
        /*0000*/ 	.byte	0x02, 0x09, 0x00, 0x00, 0x02, 0x02, 0x01, 0x00, 0x02, 0x05, 0x05, 0x00, 0x03, 0x07, 0x01, 0x01
        /*0010*/ 	.byte	0x02, 0x03, 0x00, 0x00, 0x02, 0x06, 0x01, 0x00, 0x04, 0x0b, 0x08, 0x00, 0x01, 0x00, 0x00, 0x00
        /*0020*/ 	.byte	0x00, 0x00, 0x00, 0x00


//--------------------- .nv.info._Z26prefix_lm_attention_kernelPfS_S_S_S_ --------------------------
	.section	.nv.info._Z26prefix_lm_attention_kernelPfS_S_S_S_,"",@"SHT_CUDA_INFO"
	.sectionflags	@""
	.align	4


	//----- nvinfo : EIATTR_CUDA_API_VERSION
	.align		4
        /*0000*/ 	.byte	0x04, 0x37
        /*0002*/ 	.short	(.L_21 - .L_20)
.L_20:
        /*0004*/ 	.word	0x00000082


	//----- nvinfo : EIATTR_KPARAM_INFO
	.align		4
.L_21:
        /*0008*/ 	.byte	0x04, 0x17
        /*000a*/ 	.short	(.L_23 - .L_22)
.L_22:
        /*000c*/ 	.word	0x00000000
        /*0010*/ 	.short	0x0004
        /*0012*/ 	.short	0x0020
        /*0014*/ 	.byte	0x00, 0xf5, 0x21, 0x00


	//----- nvinfo : EIATTR_KPARAM_INFO
	.align		4
.L_23:
        /*0018*/ 	.byte	0x04, 0x17
        /*001a*/ 	.short	(.L_25 - .L_24)
.L_24:
        /*001c*/ 	.word	0x00000000
        /*0020*/ 	.short	0x0003
        /*0022*/ 	.short	0x0018
        /*0024*/ 	.byte	0x00, 0xf5, 0x21, 0x00


	//----- nvinfo : EIATTR_KPARAM_INFO
	.align		4
.L_25:
        /*0028*/ 	.byte	0x04, 0x17
        /*002a*/ 	.short	(.L_27 - .L_26)
.L_26:
        /*002c*/ 	.word	0x00000000
        /*0030*/ 	.short	0x0002
        /*0032*/ 	.short	0x0010
        /*0034*/ 	.byte	0x00, 0xf5, 0x21, 0x00


	//----- nvinfo : EIATTR_KPARAM_INFO
	.align		4
.L_27:
        /*0038*/ 	.byte	0x04, 0x17
        /*003a*/ 	.short	(.L_29 - .L_28)
.L_28:
        /*003c*/ 	.word	0x00000000
        /*0040*/ 	.short	0x0001
        /*0042*/ 	.short	0x0008
        /*0044*/ 	.byte	0x00, 0xf5, 0x21, 0x00


	//----- nvinfo : EIATTR_KPARAM_INFO
	.align		4
.L_29:
        /*0048*/ 	.byte	0x04, 0x17
        /*004a*/ 	.short	(.L_31 - .L_30)
.L_30:
        /*004c*/ 	.word	0x00000000
        /*0050*/ 	.short	0x0000
        /*0052*/ 	.short	0x0000
        /*0054*/ 	.byte	0x00, 0xf5, 0x21, 0x00


	//----- nvinfo : EIATTR_SPARSE_MMA_MASK
	.align		4
.L_31:
        /*0058*/ 	.byte	0x03, 0x50
        /*005a*/ 	.short	0x0000


	//----- nvinfo : EIATTR_MAXREG_COUNT
	.align		4
        /*005c*/ 	.byte	0x03, 0x1b
        /*005e*/ 	.short	0x00ff


	//----- nvinfo : EIATTR_MERCURY_ISA_VERSION
	.align		4
        /*0060*/ 	.byte	0x03, 0x5f
        /*0062*/ 	.short	0x0101


	//----- nvinfo : EIATTR_VRC_CTA_INIT_COUNT
	.align		4
        /*0064*/ 	.byte	0x02, 0x4a
	.zero		1
	.zero		1


	//----- nvinfo : EIATTR_EXIT_INSTR_OFFSETS
	.align		4
        /*0068*/ 	.byte	0x04, 0x1c
        /*006a*/ 	.short	(.L_33 - .L_32)


	//   ....[0]....
.L_32:
        /*006c*/ 	.word	0x000009a0


	//   ....[1]....
        /*0070*/ 	.word	0x00000d30


	//----- nvinfo : EIATTR_CRS_STACK_SIZE
	.align		4
.L_33:
        /*0074*/ 	.byte	0x04, 0x1e
        /*0076*/ 	.short	(.L_35 - .L_34)
.L_34:
        /*0078*/ 	.word	0x00000000


	//----- nvinfo : EIATTR_CBANK_PARAM_SIZE
	.align		4
.L_35:
        /*007c*/ 	.byte	0x03, 0x19
        /*007e*/ 	.short	0x0028


	//----- nvinfo : EIATTR_PARAM_CBANK
	.align		4
        /*0080*/ 	.byte	0x04, 0x0a
        /*0082*/ 	.short	(.L_37 - .L_36)
	.align		4
.L_36:
        /*0084*/ 	.word	index@(.nv.constant0._Z26prefix_lm_attention_kernelPfS_S_S_S_)
        /*0088*/ 	.short	0x0380
        /*008a*/ 	.short	0x0028


	//----- nvinfo : EIATTR_SW_WAR
	.align		4
.L_37:
        /*008c*/ 	.byte	0x04, 0x36
        /*008e*/ 	.short	(.L_39 - .L_38)
.L_38:
        /*0090*/ 	.word	0x00000008
.L_39:


//--------------------- .nv.callgraph             --------------------------
	.section	.nv.callgraph,"",@"SHT_CUDA_CALLGRAPH"
	.align	4
	.sectionentsize	8
	.align		4
        /*0000*/ 	.word	0x00000000
	.align		4
        /*0004*/ 	.word	0xffffffff
	.align		4
        /*0008*/ 	.word	0x00000000
	.align		4
        /*000c*/ 	.word	0xfffffffe
	.align		4
        /*0010*/ 	.word	0x00000000
	.align		4
        /*0014*/ 	.word	0xfffffffd
	.align		4
        /*0018*/ 	.word	0x00000000
	.align		4
        /*001c*/ 	.word	0xfffffffc


//--------------------- .nv.constant4             --------------------------
	.section	.nv.constant4,"a",@progbits
	.align	8
	.align		8
.nv.constant4:
        /*0000*/ 	.dword	Q
	.align		8
        /*0008*/ 	.dword	K
	.align		8
        /*0010*/ 	.dword	V
	.align		8
        /*0018*/ 	.dword	scores
	.align		8
        /*0020*/ 	.dword	scaled
	.align		8
        /*0028*/ 	.dword	prefix_mask
	.align		8
        /*0030*/ 	.dword	masked_scores
	.align		8
        /*0038*/ 	.dword	row_sum
	.align		8
        /*0040*/ 	.dword	shifted
	.align		8
        /*0048*/ 	.dword	exp_scores
	.align		8
        /*0050*/ 	.dword	attn
	.align		8
        /*0058*/ 	.dword	output


//--------------------- .text._Z26prefix_lm_attention_kernelPfS_S_S_S_ --------------------------
	.section	.text._Z26prefix_lm_attention_kernelPfS_S_S_S_,"ax",@progbits
	.align	128
        .global         _Z26prefix_lm_attention_kernelPfS_S_S_S_
        .type           _Z26prefix_lm_attention_kernelPfS_S_S_S_,@function
        .size           _Z26prefix_lm_attention_kernelPfS_S_S_S_,(.L_x_18 - _Z26prefix_lm_attention_kernelPfS_S_S_S_)
        .other          _Z26prefix_lm_attention_kernelPfS_S_S_S_,@"STO_CUDA_ENTRY STV_DEFAULT"
_Z26prefix_lm_attention_kernelPfS_S_S_S_:
.text._Z26prefix_lm_attention_kernelPfS_S_S_S_:
[----:B------:R-:W-:Y:S01]  /*0000*/  LDC R1, c[0x0][0x37c] ;  /* 0x0000df00ff017b82 */ /* 0x000fe20000000800 */
[----:B------:R-:W0:Y:S07]  /*0010*/  S2R R4, SR_TID.Y ;  /* 0x0000000000047919 */ /* 0x000e2e0000002200 */
[----:B------:R-:W0:Y:S01]  /*0020*/  S2UR UR4, SR_CTAID.Y ;  /* 0x00000000000479c3 */ /* 0x000e220000002600 */
[----:B------:R-:W-:Y:S01]  /*0030*/  BSSY.RECONVERGENT B0, `(.L_x_0) ;  /* 0x0000052000007945 */ /* 0x000fe20003800200 */
[----:B------:R-:W1:Y:S06]  /*0040*/  S2R R5, SR_TID.X ;  /* 0x0000000000057919 */ /* 0x000e6c0000002100 */
[----:B------:R-:W0:Y:S08]  /*0050*/  LDC R3, c[0x0][0x364] ;  /* 0x0000d900ff037b82 */ /* 0x000e300000000800 */
[----:B------:R-:W1:Y:S08]  /*0060*/  S2UR UR5, SR_CTAID.X ;  /* 0x00000000000579c3 */ /* 0x000e700000002500 */
[----:B------:R-:W1:Y:S01]  /*0070*/  LDC R0, c[0x0][0x360] ;  /* 0x0000d800ff007b82 */ /* 0x000e620000000800 */
[----:B0-----:R-:W-:-:S05]  /*0080*/  IMAD R4, R3, UR4, R4 ;  /* 0x0000000403047c24 */ /* 0x001fca000f8e0204 */
[----:B------:R-:W-:Y:S01]  /*0090*/  ISETP.GE.U32.AND P2, PT, R4, 0x8, PT ;  /* 0x000000080400780c */ /* 0x000fe20003f46070 */
[----:B-1----:R-:W-:Y:S01]  /*00a0*/  IMAD R5, R0, UR5, R5 ;  /* 0x0000000500057c24 */ /* 0x002fe2000f8e0205 */
[----:B------:R-:W0:Y:S04]  /*00b0*/  LDCU.64 UR4, c[0x0][0x358] ;  /* 0x00006b00ff0477ac */ /* 0x000e280008000a00 */
[C---:B------:R-:W-:Y:S02]  /*00c0*/  ISETP.EQ.AND P2, PT, R5.reuse, RZ, !P2 ;  /* 0x000000ff0500720c */ /* 0x040fe40005742270 */
[----:B------:R-:W-:-:S04]  /*00d0*/  ISETP.GE.AND P1, PT, R5, 0x8, PT ;  /* 0x000000080500780c */ /* 0x000fc80003f26270 */
[----:B------:R-:W-:-:S07]  /*00e0*/  ISETP.LT.U32.AND P1, PT, R4, 0x8, !P1 ;  /* 0x000000080400780c */ /* 0x000fce0004f21070 */
[----:B------:R-:W1:Y:S02]  /*00f0*/  @P2 LDC.64 R2, c[0x4][0x30] ;  /* 0x01000c00ff022b82 */ /* 0x000e640000000a00 */
[----:B-1----:R-:W-:-:S04]  /*0100*/  @P2 IMAD.WIDE.U32 R2, R4, 0x20, R2 ;  /* 0x0000002004022825 */ /* 0x002fc800078e0002 */
[----:B0-----:R-:W-:Y:S05]  /*0110*/  @!P1 BRA `(.L_x_1) ;  /* 0x00000004000c9947 */ /* 0x001fea0003800000 */
[----:B------:R-:W0:Y:S01]  /*0120*/  LDC.64 R10, c[0x0][0x380] ;  /* 0x0000e000ff0a7b82 */ /* 0x000e220000000a00 */
[----:B------:R-:W-:-:S07]  /*0130*/  LEA R0, R4, R5, 0x3 ;  /* 0x0000000504007211 */ /* 0x000fce00078e18ff */
[----:B------:R-:W1:Y:S08]  /*0140*/  LDC.64 R8, c[0x4][RZ] ;  /* 0x01000000ff087b82 */ /* 0x000e700000000a00 */
[----:B------:R-:W2:Y:S01]  /*0150*/  LDC.64 R14, c[0x0][0x388] ;  /* 0x0000e200ff0e7b82 */ /* 0x000ea20000000a00 */
[----:B0-----:R-:W-:-:S07]  /*0160*/  IMAD.WIDE R10, R0, 0x4, R10 ;  /* 0x00000004000a7825 */ /* 0x001fce00078e020a */
[----:B------:R-:W0:Y:S01]  /*0170*/  LDC.64 R6, c[0x4][0x8] ;  /* 0x01000200ff067b82 */ /* 0x000e220000000a00 */
[----:B------:R-:W3:Y:S01]  /*0180*/  LDG.E R23, desc[UR4][R10.64] ;  /* 0x000000040a177981 */ /* 0x000ee2000c1e1900 */
[----:B-1----:R-:W-:-:S06]  /*0190*/  IMAD.WIDE.U32 R8, R4, 0x20, R8 ;  /* 0x0000002004087825 */ /* 0x002fcc00078e0008 */
[----:B------:R-:W1:Y:S01]  /*01a0*/  LDC.64 R18, c[0x0][0x390] ;  /* 0x0000e400ff127b82 */ /* 0x000e620000000a00 */
[----:B------:R-:W-:-:S07]  /*01b0*/  IMAD.WIDE R12, R5, 0x4, R8 ;  /* 0x00000004050c7825 */ /* 0x000fce00078e0208 */
[----:B------:R-:W4:Y:S01]  /*01c0*/  LDC.64 R16, c[0x4][0x10] ;  /* 0x01000400ff107b82 */ /* 0x000f220000000a00 */
[----:B--2---:R-:W-:-:S07]  /*01d0*/  IMAD.WIDE R14, R0, 0x4, R14 ;  /* 0x00000004000e7825 */ /* 0x004fce00078e020e */
[----:B------:R-:W2:Y:S01]  /*01e0*/  LDC.64 R20, c[0x0][0x398] ;  /* 0x0000e600ff147b82 */ /* 0x000ea20000000a00 */
[----:B---3--:R4:W-:Y:S04]  /*01f0*/  STG.E desc[UR4][R12.64], R23 ;  /* 0x000000170c007986 */ /* 0x0089e8000c101904 */
[----:B------:R3:W5:Y:S01]  /*0200*/  LDG.E R25, desc[UR4][R14.64] ;  /* 0x000000040e197981 */ /* 0x000762000c1e1900 */
[----:B0-----:R-:W-:-:S04]  /*0210*/  IMAD.WIDE R6, R5, 0x4, R6 ;  /* 0x0000000405067825 */ /* 0x001fc800078e0206 */
[----:B-1----:R-:W-:-:S04]  /*0220*/  IMAD.WIDE R18, R0, 0x4, R18 ;  /* 0x0000000400127825 */ /* 0x002fc800078e0212 */
[C---:B------:R-:W-:Y:S01]  /*0230*/  IMAD.WIDE.U32 R10, R4.reuse, 0x20, R6 ;  /* 0x00000020040a7825 */ /* 0x040fe200078e0006 */
[----:B---3--:R-:W0:Y:S04]  /*0240*/  LDC.64 R14, c[0x4][0x28] ;  /* 0x01000a00ff0e7b82 */ /* 0x008e280000000a00 */
[----:B-----5:R-:W-:Y:S04]  /*0250*/  STG.E desc[UR4][R10.64], R25 ;  /* 0x000000190a007986 */ /* 0x020fe8000c101904 */
[----:B------:R-:W3:Y:S01]  /*0260*/  LDG.E R27, desc[UR4][R18.64] ;  /* 0x00000004121b7981 */ /* 0x000ee2000c1e1900 */
[----:B----4-:R-:W-:-:S04]  /*0270*/  IMAD.WIDE.U32 R12, R4, 0x20, R16 ;  /* 0x00000020040c7825 */ /* 0x010fc800078e0010 */
[----:B--2---:R-:W-:-:S04]  /*0280*/  IMAD.WIDE R16, R0, 0x4, R20 ;  /* 0x0000000400107825 */ /* 0x004fc800078e0214 */
[----:B------:R-:W-:-:S05]  /*0290*/  IMAD.WIDE R12, R5, 0x4, R12 ;  /* 0x00000004050c7825 */ /* 0x000fca00078e020c */
[----:B---3--:R1:W-:Y:S04]  /*02a0*/  STG.E desc[UR4][R12.64], R27 ;  /* 0x0000001b0c007986 */ /* 0x0083e8000c101904 */
[----:B------:R-:W2:Y:S01]  /*02b0*/  LDG.E R16, desc[UR4][R16.64] ;  /* 0x0000000410107981 */ /* 0x000ea2000c1e1900 */
[----:B0-----:R-:W-:-:S04]  /*02c0*/  IMAD.WIDE.U32 R14, R4, 0x20, R14 ;  /* 0x00000020040e7825 */ /* 0x001fc800078e000e */
[----:B------:R-:W-:Y:S01]  /*02d0*/  IMAD.WIDE R14, R5, 0x4, R14 ;  /* 0x00000004050e7825 */ /* 0x000fe200078e020e */
[----:B-1----:R-:W0:Y:S04]  /*02e0*/  LDC.64 R12, c[0x4][0x20] ;  /* 0x01000800ff0c7b82 */ /* 0x002e280000000a00 */
[----:B--2---:R1:W-:Y:S04]  /*02f0*/  STG.E desc[UR4][R14.64], R16 ;  /* 0x000000100e007986 */ /* 0x0043e8000c101904 */
[----:B------:R-:W2:Y:S04]  /*0300*/  LDG.E R0, desc[UR4][R8.64] ;  /* 0x0000000408007981 */ /* 0x000ea8000c1e1900 */
[----:B------:R-:W2:Y:S04]  /*0310*/  LDG.E R11, desc[UR4][R6.64] ;  /* 0x00000004060b7981 */ /* 0x000ea8000c1e1900 */
[----:B------:R-:W3:Y:S01]  /*0320*/  LDG.E R29, desc[UR4][R8.64+0x4] ;  /* 0x00000404081d7981 */ /* 0x000ee2000c1e1900 */
[----:B-1----:R-:W1:Y:S03]  /*0330*/  LDC.64 R14, c[0x4][0x30] ;  /* 0x01000c00ff0e7b82 */ /* 0x002e660000000a00 */
[----:B------:R-:W3:Y:S04]  /*0340*/  LDG.E R10, desc[UR4][R6.64+0x20] ;  /* 0x00002004060a7981 */ /* 0x000ee8000c1e1900 */
[----:B------:R-:W4:Y:S04]  /*0350*/  LDG.E R19, desc[UR4][R8.64+0x8] ;  /* 0x0000080408137981 */ /* 0x000f28000c1e1900 */
[----:B------:R-:W4:Y:S04]  /*0360*/  LDG.E R18, desc[UR4][R6.64+0x40] ;  /* 0x0000400406127981 */ /* 0x000f28000c1e1900 */
[----:B------:R-:W5:Y:S04]  /*0370*/  LDG.E R26, desc[UR4][R8.64+0xc] ;  /* 0x00000c04081a7981 */ /* 0x000f68000c1e1900 */
        /* <DEDUP_REMOVED lines=8> */
[----:B------:R-:W5:Y:S01]  /*0400*/  LDG.E R28, desc[UR4][R6.64+0xe0] ;  /* 0x0000e004061c7981 */ /* 0x000f62000c1e1900 */
[----:B0-----:R-:W-:-:S04]  /*0410*/  IMAD.WIDE.U32 R12, R4, 0x20, R12 ;  /* 0x00000020040c7825 */ /* 0x001fc800078e000c */
[----:B-1----:R-:W-:-:S04]  /*0420*/  IMAD.WIDE.U32 R14, R4, 0x20, R14 ;  /* 0x00000020040e7825 */ /* 0x002fc800078e000e */
[----:B------:R-:W-:-:S04]  /*0430*/  IMAD.WIDE R12, R5, 0x4, R12 ;  /* 0x00000004050c7825 */ /* 0x000fc800078e020c */
[----:B------:R-:W-:-:S04]  /*0440*/  IMAD.WIDE R14, R5, 0x4, R14 ;  /* 0x00000004050e7825 */ /* 0x000fc800078e020e */
[----:B--2---:R-:W-:-:S04]  /*0450*/  FFMA R0, R0, R11, RZ ;  /* 0x0000000b00007223 */ /* 0x004fc800000000ff */
[----:B---3--:R-:W-:Y:S02]  /*0460*/  FFMA R0, R29, R10, R0 ;  /* 0x0000000a1d007223 */ /* 0x008fe40000000000 */
[----:B------:R-:W0:Y:S02]  /*0470*/  LDC.64 R10, c[0x4][0x18] ;  /* 0x01000600ff0a7b82 */ /* 0x000e240000000a00 */
[----:B----4-:R-:W-:-:S04]  /*0480*/  FFMA R19, R19, R18, R0 ;  /* 0x0000001213137223 */ /* 0x010fc80000000000 */
[----:B-----5:R-:W-:-:S04]  /*0490*/  FFMA R17, R26, R17, R19 ;  /* 0x000000111a117223 */ /* 0x020fc80000000013 */
[----:B------:R-:W-:Y:S01]  /*04a0*/  FFMA R17, R24, R25, R17 ;  /* 0x0000001918117223 */ /* 0x000fe20000000011 */
[----:B0-----:R-:W-:-:S04]  /*04b0*/  IMAD.WIDE.U32 R10, R4, 0x20, R10 ;  /* 0x00000020040a7825 */ /* 0x001fc800078e000a */
[----:B------:R-:W-:Y:S01]  /*04c0*/  FFMA R17, R22, R23, R17 ;  /* 0x0000001716117223 */ /* 0x000fe20000000011 */
[----:B------:R-:W-:-:S04]  /*04d0*/  IMAD.WIDE R10, R5, 0x4, R10 ;  /* 0x00000004050a7825 */ /* 0x000fc800078e020a */
[----:B------:R-:W-:-:S04]  /*04e0*/  FFMA R20, R20, R21, R17 ;  /* 0x0000001514147223 */ /* 0x000fc80000000011 */
[----:B------:R-:W-:-:S04]  /*04f0*/  FFMA R27, R27, R28, R20 ;  /* 0x0000001c1b1b7223 */ /* 0x000fc80000000014 */
[----:B------:R-:W-:Y:S01]  /*0500*/  FMUL R7, R27, 0.35355338454246520996 ;  /* 0x3eb504f31b077820 */ /* 0x000fe20000400000 */
[----:B------:R0:W-:Y:S03]  /*0510*/  STG.E desc[UR4][R10.64], R27 ;  /* 0x0000001b0a007986 */ /* 0x0001e6000c101904 */
[----:B------:R-:W-:Y:S01]  /*0520*/  FADD R9, R16, R7 ;  /* 0x0000000710097221 */ /* 0x000fe20000000000 */
[----:B------:R0:W-:Y:S04]  /*0530*/  STG.E desc[UR4][R12.64], R7 ;  /* 0x000000070c007986 */ /* 0x0001e8000c101904 */
[----:B------:R0:W-:Y:S02]  /*0540*/  STG.E desc[UR4][R14.64], R9 ;  /* 0x000000090e007986 */ /* 0x0001e4000c101904 */
.L_x_1:
[----:B------:R-:W-:Y:S05]  /*0550*/  BSYNC.RECONVERGENT B0 ;  /* 0x0000000000007941 */ /* 0x000fea0003800200 */
.L_x_0:
[----:B------:R-:W2:Y:S01]  /*0560*/  @P2 LDG.E R0, desc[UR4][R2.64] ;  /* 0x0000000402002981 */ /* 0x000ea2000c1e1900 */
[----:B0-----:R-:W0:Y:S03]  /*0570*/  LDC.64 R6, c[0x4][0x38] ;  /* 0x01000e00ff067b82 */ /* 0x001e260000000a00 */
[----:B------:R-:W3:Y:S04]  /*0580*/  @P2 LDG.E R9, desc[UR4][R2.64+0x4] ;  /* 0x0000040402092981 */ /* 0x000ee8000c1e1900 */
[----:B------:R-:W4:Y:S04]  /*0590*/  @P2 LDG.E R11, desc[UR4][R2.64+0x8] ;  /* 0x00000804020b2981 */ /* 0x000f28000c1e1900 */
[----:B------:R-:W5:Y:S04]  /*05a0*/  @P2 LDG.E R13, desc[UR4][R2.64+0xc] ;  /* 0x00000c04020d2981 */ /* 0x000f68000c1e1900 */
[----:B------:R-:W5:Y:S04]  /*05b0*/  @P2 LDG.E R15, desc[UR4][R2.64+0x10] ;  /* 0x00001004020f2981 */ /* 0x000f68000c1e1900 */
[----:B------:R-:W5:Y:S04]  /*05c0*/  @P2 LDG.E R17, desc[UR4][R2.64+0x14] ;  /* 0x0000140402112981 */ /* 0x000f68000c1e1900 */
[----:B------:R-:W5:Y:S04]  /*05d0*/  @P2 LDG.E R19, desc[UR4][R2.64+0x18] ;  /* 0x0000180402132981 */ /* 0x000f68000c1e1900 */
[----:B------:R1:W5:Y:S01]  /*05e0*/  @P2 LDG.E R21, desc[UR4][R2.64+0x1c] ;  /* 0x00001c0402152981 */ /* 0x000362000c1e1900 */
[----:B------:R-:W-:Y:S01]  /*05f0*/  ISETP.GT.AND P0, PT, R5, RZ, PT ;  /* 0x000000ff0500720c */ /* 0x000fe20003f04270 */
[----:B0-----:R-:W-:-:S03]  /*0600*/  IMAD.WIDE.U32 R6, R4, 0x4, R6 ;  /* 0x0000000404067825 */ /* 0x001fc600078e0006 */
[----:B------:R-:W-:-:S13]  /*0610*/  ISETP.GT.U32.OR P0, PT, R4, 0x7, P0 ;  /* 0x000000070400780c */ /* 0x000fda0000704470 */
[----:B-1----:R-:W-:-:S04]  /*0620*/  @!P0 IMAD.WIDE R2, R5, 0x4, R6 ;  /* 0x0000000405028825 */ /* 0x002fc800078e0206 */
[----:B--2---:R-:W-:-:S04]  /*0630*/  @P2 FADD R0, RZ, R0 ;  /* 0x00000000ff002221 */ /* 0x004fc80000000000 */
[----:B---3--:R-:W-:Y:S02]  /*0640*/  @P2 FADD R0, R0, R9 ;  /* 0x0000000900002221 */ /* 0x008fe40000000000 */
[----:B------:R-:W0:Y:S02]  /*0650*/  @P1 LDC.64 R8, c[0x4][0x30] ;  /* 0x01000c00ff081b82 */ /* 0x000e240000000a00 */
[----:B----4-:R-:W-:-:S04]  /*0660*/  @P2 FADD R0, R0, R11 ;  /* 0x0000000b00002221 */ /* 0x010fc80000000000 */
[----:B-----5:R-:W-:Y:S02]  /*0670*/  @P2 FADD R0, R0, R13 ;  /* 0x0000000d00002221 */ /* 0x020fe40000000000 */
[----:B------:R-:W1:Y:S02]  /*0680*/  @P1 LDC.64 R10, c[0x4][0x48] ;  /* 0x01001200ff0a1b82 */ /* 0x000e640000000a00 */
[----:B------:R-:W-:-:S04]  /*0690*/  @P2 FADD R0, R0, R15 ;  /* 0x0000000f00002221 */ /* 0x000fc80000000000 */
[----:B------:R-:W-:-:S04]  /*06a0*/  @P2 FADD R0, R0, R17 ;  /* 0x0000001100002221 */ /* 0x000fc80000000000 */
[----:B------:R-:W-:-:S04]  /*06b0*/  @P2 FADD R0, R0, R19 ;  /* 0x0000001300002221 */ /* 0x000fc80000000000 */
[----:B------:R-:W-:-:S05]  /*06c0*/  @P2 FADD R21, R0, R21 ;  /* 0x0000001500152221 */ /* 0x000fca0000000000 */
[----:B------:R-:W-:Y:S04]  /*06d0*/  @P2 STG.E desc[UR4][R6.64], R21 ;  /* 0x0000001506002986 */ /* 0x000fe8000c101904 */
[----:B------:R-:W2:Y:S01]  /*06e0*/  @!P0 LDG.E R0, desc[UR4][R2.64] ;  /* 0x0000000402008981 */ /* 0x000ea2000c1e1900 */
[----:B0-----:R-:W-:-:S04]  /*06f0*/  @P1 IMAD.WIDE.U32 R8, R4, 0x20, R8 ;  /* 0x0000002004081825 */ /* 0x001fc800078e0008 */
[----:B------:R-:W-:-:S04]  /*0700*/  @P1 IMAD.WIDE R12, R5, 0x4, R8 ;  /* 0x00000004050c1825 */ /* 0x000fc800078e0208 */
[----:B--2---:R-:W-:-:S05]  /*0710*/  @!P0 FMUL R15, R0, 0.125 ;  /* 0x3e000000000f8820 */ /* 0x004fca0000400000 */
[----:B------:R0:W-:Y:S04]  /*0720*/  @!P0 STG.E desc[UR4][R2.64], R15 ;  /* 0x0000000f02008986 */ /* 0x0001e8000c101904 */
[----:B------:R-:W2:Y:S04]  /*0730*/  @P1 LDG.E R12, desc[UR4][R12.64] ;  /* 0x000000040c0c1981 */ /* 0x000ea8000c1e1900 */
[----:B------:R-:W2:Y:S01]  /*0740*/  @P1 LDG.E R9, desc[UR4][R6.64] ;  /* 0x0000000406091981 */ /* 0x000ea2000c1e1900 */
[----:B------:R-:W-:Y:S01]  /*0750*/  PLOP3.LUT P0, PT, PT, PT, PT, 0x80, 0x8 ;  /* 0x000000000008781c */ /* 0x000fe20003f0f070 */
[----:B------:R-:W-:Y:S01]  /*0760*/  BSSY.RECONVERGENT B0, `(.L_x_2) ;  /* 0x0000023000007945 */ /* 0x000fe20003800200 */
[----:B--2---:R-:W-:-:S02]  /*0770*/  @P1 FADD R17, R12, -R9 ;  /* 0x800000090c111221 */ /* 0x004fc40000000000 */
[----:B------:R-:W0:Y:S02]  /*0780*/  @P1 LDC.64 R8, c[0x4][0x40] ;  /* 0x01001000ff081b82 */ /* 0x000e240000000a00 */
[----:B------:R-:W-:-:S05]  /*0790*/  @P1 FMUL R0, R17, 1.4426950216293334961 ;  /* 0x3fb8aa3b11001820 */ /* 0x000fca0000400000 */
[----:B------:R-:W-:-:S04]  /*07a0*/  @P1 FSETP.GEU.AND P3, PT, R0, -126, PT ;  /* 0xc2fc00000000180b */ /* 0x000fc80003f6e000 */
[----:B------:R-:W-:-:S13]  /*07b0*/  @P1 PLOP3.LUT P0, PT, P3, PT, PT, 0x80, 0x8 ;  /* 0x000000000008181c */ /* 0x000fda0001f0f070 */
[----:B------:R-:W-:Y:S01]  /*07c0*/  @!P0 FMUL R0, R0, 0.5 ;  /* 0x3f00000000008820 */ /* 0x000fe20000400000 */
[----:B0-----:R-:W-:-:S03]  /*07d0*/  @P1 IMAD.WIDE.U32 R2, R4, 0x20, R8 ;  /* 0x0000002004021825 */ /* 0x001fc600078e0008 */
[----:B------:R-:W0:Y:S01]  /*07e0*/  @P1 MUFU.EX2 R15, R0 ;  /* 0x00000000000f1308 */ /* 0x000e220000000800 */
[----:B-1----:R-:W-:-:S04]  /*07f0*/  @P1 IMAD.WIDE.U32 R8, R4, 0x20, R10 ;  /* 0x0000002004081825 */ /* 0x002fc800078e000a */
[----:B------:R-:W-:-:S04]  /*0800*/  @P1 IMAD.WIDE R2, R5, 0x4, R2 ;  /* 0x0000000405021825 */ /* 0x000fc800078e0202 */
[----:B------:R-:W-:Y:S01]  /*0810*/  @P1 IMAD.WIDE R8, R5, 0x4, R8 ;  /* 0x0000000405081825 */ /* 0x000fe200078e0208 */
[----:B------:R1:W-:Y:S03]  /*0820*/  @P1 STG.E desc[UR4][R2.64], R17 ;  /* 0x0000001102001986 */ /* 0x0003e6000c101904 */
[----:B0-----:R-:W-:-:S05]  /*0830*/  @!P0 FMUL R15, R15, R15 ;  /* 0x0000000f0f0f8220 */ /* 0x001fca0000400000 */
[----:B------:R1:W-:Y:S01]  /*0840*/  @P1 STG.E desc[UR4][R8.64], R15 ;  /* 0x0000000f08001986 */ /* 0x0003e2000c101904 */
[----:B------:R-:W-:Y:S05]  /*0850*/  @!P2 BRA `(.L_x_3) ;  /* 0x00000000004ca947 */ /* 0x000fea0003800000 */
[----:B-1----:R-:W0:Y:S02]  /*0860*/  LDC.64 R2, c[0x4][0x48] ;  /* 0x01001200ff027b82 */ /* 0x002e240000000a00 */
[----:B0-----:R-:W-:-:S05]  /*0870*/  IMAD.WIDE.U32 R2, R4, 0x20, R2 ;  /* 0x0000002004027825 */ /* 0x001fca00078e0002 */
[----:B------:R-:W2:Y:S04]  /*0880*/  LDG.E R0, desc[UR4][R2.64] ;  /* 0x0000000402007981 */ /* 0x000ea8000c1e1900 */
[----:B------:R-:W3:Y:S04]  /*0890*/  LDG.E R9, desc[UR4][R2.64+0x4] ;  /* 0x0000040402097981 */ /* 0x000ee8000c1e1900 */
[----:B------:R-:W4:Y:S04]  /*08a0*/  LDG.E R11, desc[UR4][R2.64+0x8] ;  /* 0x00000804020b7981 */ /* 0x000f28000c1e1900 */
[----:B------:R-:W5:Y:S04]  /*08b0*/  LDG.E R13, desc[UR4][R2.64+0xc] ;  /* 0x00000c04020d7981 */ /* 0x000f68000c1e1900 */
[----:B------:R-:W5:Y:S04]  /*08c0*/  LDG.E R15, desc[UR4][R2.64+0x10] ;  /* 0x00001004020f7981 */ /* 0x000f68000c1e1900 */
[----:B------:R-:W5:Y:S04]  /*08d0*/  LDG.E R17, desc[UR4][R2.64+0x14] ;  /* 0x0000140402117981 */ /* 0x000f68000c1e1900 */
[----:B------:R-:W5:Y:S04]  /*08e0*/  LDG.E R19, desc[UR4][R2.64+0x18] ;  /* 0x0000180402137981 */ /* 0x000f68000c1e1900 */
[----:B------:R-:W5:Y:S01]  /*08f0*/  LDG.E R21, desc[UR4][R2.64+0x1c] ;  /* 0x00001c0402157981 */ /* 0x000f62000c1e1900 */
[----:B--2---:R-:W-:-:S04]  /*0900*/  FADD R0, RZ, R0 ;  /* 0x00000000ff007221 */ /* 0x004fc80000000000 */
[----:B---3--:R-:W-:-:S04]  /*0910*/  FADD R0, R0, R9 ;  /* 0x0000000900007221 */ /* 0x008fc80000000000 */
[----:B----4-:R-:W-:-:S04]  /*0920*/  FADD R0, R0, R11 ;  /* 0x0000000b00007221 */ /* 0x010fc80000000000 */
[----:B-----5:R-:W-:-:S04]  /*0930*/  FADD R0, R0, R13 ;  /* 0x0000000d00007221 */ /* 0x020fc80000000000 */
[----:B------:R-:W-:-:S04]  /*0940*/  FADD R0, R0, R15 ;  /* 0x0000000f00007221 */ /* 0x000fc80000000000 */
[----:B------:R-:W-:-:S04]  /*0950*/  FADD R0, R0, R17 ;  /* 0x0000001100007221 */ /* 0x000fc80000000000 */
[----:B------:R-:W-:-:S04]  /*0960*/  FADD R0, R0, R19 ;  /* 0x0000001300007221 */ /* 0x000fc80000000000 */
[----:B------:R-:W-:-:S05]  /*0970*/  FADD R21, R0, R21 ;  /* 0x0000001500157221 */ /* 0x000fca0000000000 */
[----:B------:R0:W-:Y:S02]  /*0980*/  STG.E desc[UR4][R6.64], R21 ;  /* 0x0000001506007986 */ /* 0x0001e4000c101904 */
.L_x_3:
[----:B------:R-:W-:Y:S05]  /*0990*/  BSYNC.RECONVERGENT B0 ;  /* 0x0000000000007941 */ /* 0x000fea0003800200 */
.L_x_2:
[----:B------:R-:W-:Y:S05]  /*09a0*/  @!P1 EXIT ;  /* 0x000000000000994d */ /* 0x000fea0003800000 */
[----:B-1----:R-:W1:Y:S01]  /*09b0*/  LDC.64 R2, c[0x4][0x48] ;  /* 0x01001200ff027b82 */ /* 0x002e620000000a00 */
[----:B------:R-:W2:Y:S01]  /*09c0*/  LDG.E R13, desc[UR4][R6.64] ;  /* 0x00000004060d7981 */ /* 0x000ea2000c1e1900 */
[----:B-1----:R-:W-:-:S04]  /*09d0*/  IMAD.WIDE.U32 R2, R4, 0x20, R2 ;  /* 0x0000002004027825 */ /* 0x002fc800078e0002 */
[----:B------:R-:W-:-:S05]  /*09e0*/  IMAD.WIDE R2, R5, 0x4, R2 ;  /* 0x0000000405027825 */ /* 0x000fca00078e0202 */
[----:B------:R-:W3:Y:S01]  /*09f0*/  LDG.E R0, desc[UR4][R2.64] ;  /* 0x0000000402007981 */ /* 0x000ee2000c1e1900 */
[----:B------:R-:W-:Y:S01]  /*0a00*/  BSSY.RECONVERGENT B0, `(.L_x_4) ;  /* 0x000000c000007945 */ /* 0x000fe20003800200 */
[----:B--2---:R-:W1:Y:S02]  /*0a10*/  MUFU.RCP R8, R13 ;  /* 0x0000000d00087308 */ /* 0x004e640000001000 */
[----:B-1----:R-:W-:-:S04]  /*0a20*/  FFMA R9, R8, -R13, 1 ;  /* 0x3f80000008097423 */ /* 0x002fc8000000080d */
[----:B------:R-:W-:Y:S02]  /*0a30*/  FFMA R9, R8, R9, R8 ;  /* 0x0000000908097223 */ /* 0x000fe40000000008 */
[----:B---3--:R-:W1:Y:S02]  /*0a40*/  FCHK P0, R0, R13 ;  /* 0x0000000d00007302 */ /* 0x008e640000000000 */
[----:B------:R-:W-:-:S04]  /*0a50*/  FFMA R8, R0, R9, RZ ;  /* 0x0000000900087223 */ /* 0x000fc800000000ff */
[----:B------:R-:W-:-:S04]  /*0a60*/  FFMA R10, R8, -R13, R0 ;  /* 0x8000000d080a7223 */ /* 0x000fc80000000000 */
[----:B------:R-:W-:Y:S01]  /*0a70*/  FFMA R11, R9, R10, R8 ;  /* 0x0000000a090b7223 */ /* 0x000fe20000000008 */
[----:B-1----:R-:W-:Y:S06]  /*0a80*/  @!P0 BRA `(.L_x_5) ;  /* 0x00000000000c8947 */ /* 0x002fec0003800000 */
[----:B------:R-:W-:-:S07]  /*0a90*/  MOV R2, 0xab0 ;  /* 0x00000ab000027802 */ /* 0x000fce0000000f00 */
[----:B0-----:R-:W-:Y:S05]  /*0aa0*/  CALL.REL.NOINC `($__internal_0_$__cuda_sm3x_div_rn_noftz_f32_slowpath) ;  /* 0x0000000000a47944 */ /* 0x001fea0003c00000 */
[----:B------:R-:W-:-:S07]  /*0ab0*/  MOV R11, R0 ;  /* 0x00000000000b7202 */ /* 0x000fce0000000f00 */
.L_x_5:
[----:B------:R-:W-:Y:S05]  /*0ac0*/  BSYNC.RECONVERGENT B0 ;  /* 0x0000000000007941 */ /* 0x000fea0003800200 */
.L_x_4:
[----:B------:R-:W1:Y:S08]  /*0ad0*/  LDC.64 R2, c[0x4][0x50] ;  /* 0x01001400ff027b82 */ /* 0x000e700000000a00 */
[----:B0-----:R-:W0:Y:S01]  /*0ae0*/  LDC.64 R6, c[0x4][0x10] ;  /* 0x01000400ff067b82 */ /* 0x001e220000000a00 */
[----:B-1----:R-:W-:-:S04]  /*0af0*/  IMAD.WIDE.U32 R2, R4, 0x20, R2 ;  /* 0x0000002004027825 */ /* 0x002fc800078e0002 */
[----:B------:R-:W-:-:S04]  /*0b00*/  IMAD.WIDE R8, R5, 0x4, R2 ;  /* 0x0000000405087825 */ /* 0x000fc800078e0202 */
[----:B0-----:R-:W-:Y:S01]  /*0b10*/  IMAD.WIDE R6, R5, 0x4, R6 ;  /* 0x0000000405067825 */ /* 0x001fe200078e0206 */
[----:B------:R0:W-:Y:S04]  /*0b20*/  STG.E desc[UR4][R8.64], R11 ;  /* 0x0000000b08007986 */ /* 0x0001e8000c101904 */
[----:B------:R-:W2:Y:S04]  /*0b30*/  LDG.E R0, desc[UR4][R2.64] ;  /* 0x0000000402007981 */ /* 0x000ea8000c1e1900 */
[----:B------:R-:W2:Y:S04]  /*0b40*/  LDG.E R21, desc[UR4][R6.64] ;  /* 0x0000000406157981 */ /* 0x000ea8000c1e1900 */
[----:B------:R-:W3:Y:S01]  /*0b50*/  LDG.E R23, desc[UR4][R2.64+0x4] ;  /* 0x0000040402177981 */ /* 0x000ee2000c1e1900 */
[----:B0-----:R-:W0:Y:S03]  /*0b60*/  LDC.64 R8, c[0x4][0x58] ;  /* 0x01001600ff087b82 */ /* 0x001e260000000a00 */
        /* <DEDUP_REMOVED lines=11> */
[----:B------:R1:W5:Y:S04]  /*0c20*/  LDG.E R14, desc[UR4][R2.64+0x1c] ;  /* 0x00001c04020e7981 */ /* 0x000368000c1e1900 */
[----:B------:R-:W5:Y:S01]  /*0c30*/  LDG.E R19, desc[UR4][R6.64+0xe0] ;  /* 0x0000e00406137981 */ /* 0x000f62000c1e1900 */
[C---:B0-----:R-:W-:Y:S01]  /*0c40*/  IMAD.WIDE.U32 R8, R4.reuse, 0x20, R8 ;  /* 0x0000002004087825 */ /* 0x041fe200078e0008 */
[----:B-1----:R-:W-:-:S03]  /*0c50*/  LEA R3, R4, R5, 0x3 ;  /* 0x0000000504037211 */ /* 0x002fc600078e18ff */
[----:B------:R-:W-:-:S04]  /*0c60*/  IMAD.WIDE R8, R5, 0x4, R8 ;  /* 0x0000000405087825 */ /* 0x000fc800078e0208 */
[----:B--2---:R-:W-:-:S04]  /*0c70*/  FFMA R0, R0, R21, RZ ;  /* 0x0000001500007223 */ /* 0x004fc800000000ff */
[----:B---3--:R-:W-:Y:S02]  /*0c80*/  FFMA R0, R23, R10, R0 ;  /* 0x0000000a17007223 */ /* 0x008fe40000000000 */
[----:B------:R-:W0:Y:S02]  /*0c90*/  LDC.64 R10, c[0x0][0x3a0] ;  /* 0x0000e800ff0a7b82 */ /* 0x000e240000000a00 */
[----:B----4-:R-:W-:-:S04]  /*0ca0*/  FFMA R0, R25, R20, R0 ;  /* 0x0000001419007223 */ /* 0x010fc80000000000 */
[----:B-----5:R-:W-:-:S04]  /*0cb0*/  FFMA R0, R27, R22, R0 ;  /* 0x000000161b007223 */ /* 0x020fc80000000000 */
[----:B------:R-:W-:Y:S01]  /*0cc0*/  FFMA R0, R17, R18, R0 ;  /* 0x0000001211007223 */ /* 0x000fe20000000000 */
[----:B0-----:R-:W-:-:S04]  /*0cd0*/  IMAD.WIDE R10, R3, 0x4, R10 ;  /* 0x00000004030a7825 */ /* 0x001fc800078e020a */
[----:B------:R-:W-:-:S04]  /*0ce0*/  FFMA R15, R15, R16, R0 ;  /* 0x000000100f0f7223 */ /* 0x000fc80000000000 */
[----:B------:R-:W-:-:S04]  /*0cf0*/  FFMA R13, R12, R13, R15 ;  /* 0x0000000d0c0d7223 */ /* 0x000fc8000000000f */
[----:B------:R-:W-:-:S05]  /*0d00*/  FFMA R13, R14, R19, R13 ;  /* 0x000000130e0d7223 */ /* 0x000fca000000000d */
[----:B------:R-:W-:Y:S04]  /*0d10*/  STG.E desc[UR4][R8.64], R13 ;  /* 0x0000000d08007986 */ /* 0x000fe8000c101904 */
[----:B------:R-:W-:Y:S01]  /*0d20*/  STG.E desc[UR4][R10.64], R13 ;  /* 0x0000000d0a007986 */ /* 0x000fe2000c101904 */
[----:B------:R-:W-:Y:S05]  /*0d30*/  EXIT ;  /* 0x000000000000794d */ /* 0x000fea0003800000 */
        .weak           $__internal_0_$__cuda_sm3x_div_rn_noftz_f32_slowpath
        .type           $__internal_0_$__cuda_sm3x_div_rn_noftz_f32_slowpath,@function
        .size           $__internal_0_$__cuda_sm3x_div_rn_noftz_f32_slowpath,(.L_x_18 - $__internal_0_$__cuda_sm3x_div_rn_noftz_f32_slowpath)
$__internal_0_$__cuda_sm3x_div_rn_noftz_f32_slowpath:
[----:B------:R-:W-:Y:S01]  /*0d40*/  SHF.R.U32.HI R6, RZ, 0x17, R13 ;  /* 0x00000017ff067819 */ /* 0x000fe2000001160d */
[----:B------:R-:W-:Y:S01]  /*0d50*/  BSSY.RECONVERGENT B1, `(.L_x_6) ;  /* 0x0000065000017945 */ /* 0x000fe20003800200 */
[----:B------:R-:W-:Y:S02]  /*0d60*/  SHF.R.U32.HI R3, RZ, 0x17, R0 ;  /* 0x00000017ff037819 */ /* 0x000fe40000011600 */
[----:B------:R-:W-:Y:S02]  /*0d70*/  LOP3.LUT R7, R6, 0xff, RZ, 0xc0, !PT ;  /* 0x000000ff06077812 */ /* 0x000fe400078ec0ff */
[----:B------:R-:W-:Y:S02]  /*0d80*/  LOP3.LUT R6, R3, 0xff, RZ, 0xc0, !PT ;  /* 0x000000ff03067812 */ /* 0x000fe400078ec0ff */
[----:B------:R-:W-:Y:S02]  /*0d90*/  IADD3 R12, PT, PT, R7, -0x1, RZ ;  /* 0xffffffff070c7810 */ /* 0x000fe40007ffe0ff */
[----:B------:R-:W-:-:S02]  /*0da0*/  IADD3 R11, PT, PT, R6, -0x1, RZ ;  /* 0xffffffff060b7810 */ /* 0x000fc40007ffe0ff */
[----:B------:R-:W-:Y:S02]  /*0db0*/  ISETP.GT.U32.AND P0, PT, R12, 0xfd, PT ;  /* 0x000000fd0c00780c */ /* 0x000fe40003f04070 */
[----:B------:R-:W-:Y:S02]  /*0dc0*/  MOV R8, R0 ;  /* 0x0000000000087202 */ /* 0x000fe40000000f00 */
[----:B------:R-:W-:Y:S02]  /*0dd0*/  ISETP.GT.U32.OR P0, PT, R11, 0xfd, P0 ;  /* 0x000000fd0b00780c */ /* 0x000fe40000704470 */
[----:B------:R-:W-:-:S11]  /*0de0*/  MOV R9, R13 ;  /* 0x0000000d00097202 */ /* 0x000fd60000000f00 */
[----:B------:R-:W-:Y:S01]  /*0df0*/  @!P0 MOV R10, RZ ;  /* 0x000000ff000a8202 */ /* 0x000fe20000000f00 */
[----:B------:R-:W-:Y:S06]  /*0e00*/  @!P0 BRA `(.L_x_7) ;  /* 0x0000000000608947 */ /* 0x000fec0003800000 */
[----:B------:R-:W-:Y:S02]  /*0e10*/  FSETP.GTU.FTZ.AND P0, PT, |R0|, +INF , PT ;  /* 0x7f8000000000780b */ /* 0x000fe40003f1c200 */
[----:B------:R-:W-:Y:S02]  /*0e20*/  FSETP.GTU.FTZ.AND P1, PT, |R13|, +INF , PT ;  /* 0x7f8000000d00780b */ /* 0x000fe40003f3c200 */
[----:B------:R-:W-:Y:S02]  /*0e30*/  MOV R3, R13 ;  /* 0x0000000d00037202 */ /* 0x000fe40000000f00 */
[----:B------:R-:W-:-:S13]  /*0e40*/  PLOP3.LUT P0, PT, P0, P1, PT, 0xf8, 0x8f ;  /* 0x00000000008f781c */ /* 0x000fda0000703f70 */
[----:B------:R-:W-:Y:S05]  /*0e50*/  @P0 BRA `(.L_x_8) ;  /* 0x00000004004c0947 */ /* 0x000fea0003800000 */
[----:B------:R-:W-:-:S13]  /*0e60*/  LOP3.LUT P0, RZ, R9, 0x7fffffff, R8, 0xc8, !PT ;  /* 0x7fffffff09ff7812 */ /* 0x000fda000780c808 */
[----:B------:R-:W-:Y:S05]  /*0e70*/  @!P0 BRA `(.L_x_9) ;  /* 0x00000004003c8947 */ /* 0x000fea0003800000 */
[C---:B------:R-:W-:Y:S02]  /*0e80*/  FSETP.NEU.FTZ.AND P2, PT, |R0|.reuse, +INF , PT ;  /* 0x7f8000000000780b */ /* 0x040fe40003f5d200 */
[----:B------:R-:W-:Y:S02]  /*0e90*/  FSETP.NEU.FTZ.AND P1, PT, |R3|, +INF , PT ;  /* 0x7f8000000300780b */ /* 0x000fe40003f3d200 */
[----:B------:R-:W-:-:S11]  /*0ea0*/  FSETP.NEU.FTZ.AND P0, PT, |R0|, +INF , PT ;  /* 0x7f8000000000780b */ /* 0x000fd60003f1d200 */
[----:B------:R-:W-:Y:S05]  /*0eb0*/  @!P1 BRA !P2, `(.L_x_9) ;  /* 0x00000004002c9947 */ /* 0x000fea0005000000 */
[----:B------:R-:W-:-:S04]  /*0ec0*/  LOP3.LUT P2, RZ, R8, 0x7fffffff, RZ, 0xc0, !PT ;  /* 0x7fffffff08ff7812 */ /* 0x000fc8000784c0ff */
[----:B------:R-:W-:-:S13]  /*0ed0*/  PLOP3.LUT P1, PT, P1, P2, PT, 0x2f, 0xf2 ;  /* 0x0000000000f2781c */ /* 0x000fda0000f24577 */
[----:B------:R-:W-:Y:S05]  /*0ee0*/  @P1 BRA `(.L_x_10) ;  /* 0x0000000400181947 */ /* 0x000fea0003800000 */
[----:B------:R-:W-:-:S04]  /*0ef0*/  LOP3.LUT P1, RZ, R9, 0x7fffffff, RZ, 0xc0, !PT ;  /* 0x7fffffff09ff7812 */ /* 0x000fc8000782c0ff */
[----:B------:R-:W-:-:S13]  /*0f00*/  PLOP3.LUT P0, PT, P0, P1, PT, 0x2f, 0xf2 ;  /* 0x0000000000f2781c */ /* 0x000fda0000702577 */
[----:B------:R-:W-:Y:S05]  /*0f10*/  @P0 BRA `(.L_x_11) ;  /* 0x0000000400000947 */ /* 0x000fea0003800000 */
[----:B------:R-:W-:Y:S02]  /*0f20*/  ISETP.GE.AND P0, PT, R11, RZ, PT ;  /* 0x000000ff0b00720c */ /* 0x000fe40003f06270 */
[----:B------:R-:W-:-:S11]  /*0f30*/  ISETP.GE.AND P1, PT, R12, RZ, PT ;  /* 0x000000ff0c00720c */ /* 0x000fd60003f26270 */
[----:B------:R-:W-:Y:S01]  /*0f40*/  @P0 MOV R10, RZ ;  /* 0x000000ff000a0202 */ /* 0x000fe20000000f00 */
[----:B------:R-:W-:Y:S01]  /*0f50*/  @!P0 FFMA R8, R0, 1.84467440737095516160e+19, RZ ;  /* 0x5f80000000088823 */ /* 0x000fe200000000ff */
[----:B------:R-:W-:Y:S01]  /*0f60*/  @!P0 MOV R10, 0xffffffc0 ;  /* 0xffffffc0000a8802 */ /* 0x000fe20000000f00 */
[----:B------:R-:W-:-:S03]  /*0f70*/  @!P1 FFMA R9, R3, 1.84467440737095516160e+19, RZ ;  /* 0x5f80000003099823 */ /* 0x000fc600000000ff */
[----:B------:R-:W-:-:S07]  /*0f80*/  @!P1 IADD3 R10, PT, PT, R10, 0x40, RZ ;  /* 0x000000400a0a9810 */ /* 0x000fce0007ffe0ff */
.L_x_7:
[----:B------:R-:W-:Y:S01]  /*0f90*/  LEA R0, R7, 0xc0800000, 0x17 ;  /* 0xc080000007007811 */ /* 0x000fe200078eb8ff */
[----:B------:R-:W-:Y:S01]  /*0fa0*/  BSSY.RECONVERGENT B2, `(.L_x_12) ;  /* 0x0000036000027945 */ /* 0x000fe20003800200 */
[----:B------:R-:W-:Y:S02]  /*0fb0*/  IADD3 R6, PT, PT, R6, -0x7f, RZ ;  /* 0xffffff8106067810 */ /* 0x000fe40007ffe0ff */
[----:B------:R-:W-:Y:S02]  /*0fc0*/  IADD3 R9, PT, PT, -R0, R9, RZ ;  /* 0x0000000900097210 */ /* 0x000fe40007ffe1ff */
[C---:B------:R-:W-:Y:S01]  /*0fd0*/  IADD3 R7, PT, PT, R6.reuse, 0x7f, -R7 ;  /* 0x0000007f06077810 */ /* 0x040fe20007ffe807 */
[----:B------:R-:W-:Y:S01]  /*0fe0*/  IMAD R0, R6, -0x800000, R8 ;  /* 0xff80000006007824 */ /* 0x000fe200078e0208 */
[----:B------:R-:W0:Y:S01]  /*0ff0*/  MUFU.RCP R3, R9 ;  /* 0x0000000900037308 */ /* 0x000e220000001000 */
[----:B------:R-:W-:Y:S01]  /*1000*/  FADD.FTZ R11, -R9, -RZ ;  /* 0x800000ff090b7221 */ /* 0x000fe20000010100 */
[----:B------:R-:W-:-:S03]  /*1010*/  IADD3 R7, PT, PT, R7, R10, RZ ;  /* 0x0000000a07077210 */ /* 0x000fc60007ffe0ff */
[----:B0-----:R-:W-:-:S04]  /*1020*/  FFMA R12, R3, R11, 1 ;  /* 0x3f800000030c7423 */ /* 0x001fc8000000000b */
[----:B------:R-:W-:-:S04]  /*1030*/  FFMA R12, R3, R12, R3 ;  /* 0x0000000c030c7223 */ /* 0x000fc80000000003 */
[----:B------:R-:W-:-:S04]  /*1040*/  FFMA R3, R0, R12, RZ ;  /* 0x0000000c00037223 */ /* 0x000fc800000000ff */
[----:B------:R-:W-:-:S04]  /*1050*/  FFMA R8, R11, R3, R0 ;  /* 0x000000030b087223 */ /* 0x000fc80000000000 */
[----:B------:R-:W-:-:S04]  /*1060*/  FFMA R13, R12, R8, R3 ;  /* 0x000000080c0d7223 */ /* 0x000fc80000000003 */
[----:B------:R-:W-:-:S04]  /*1070*/  FFMA R8, R11, R13, R0 ;  /* 0x0000000d0b087223 */ /* 0x000fc80000000000 */
[----:B------:R-:W-:-:S05]  /*1080*/  FFMA R0, R12, R8, R13 ;  /* 0x000000080c007223 */ /* 0x000fca000000000d */
[----:B------:R-:W-:-:S04]  /*1090*/  SHF.R.U32.HI R3, RZ, 0x17, R0 ;  /* 0x00000017ff037819 */ /* 0x000fc80000011600 */
[----:B------:R-:W-:-:S04]  /*10a0*/  LOP3.LUT R3, R3, 0xff, RZ, 0xc0, !PT ;  /* 0x000000ff03037812 */ /* 0x000fc800078ec0ff */
[----:B------:R-:W-:-:S04]  /*10b0*/  IADD3 R9, PT, PT, R3, R7, RZ ;  /* 0x0000000703097210 */ /* 0x000fc80007ffe0ff */
[----:B------:R-:W-:-:S04]  /*10c0*/  IADD3 R3, PT, PT, R9, -0x1, RZ ;  /* 0xffffffff09037810 */ /* 0x000fc80007ffe0ff */
[----:B------:R-:W-:-:S13]  /*10d0*/  ISETP.GE.U32.AND P0, PT, R3, 0xfe, PT ;  /* 0x000000fe0300780c */ /* 0x000fda0003f06070 */
[----:B------:R-:W-:Y:S05]  /*10e0*/  @!P0 BRA `(.L_x_13) ;  /* 0x0000000000808947 */ /* 0x000fea0003800000 */
[----:B------:R-:W-:-:S13]  /*10f0*/  ISETP.GT.AND P0, PT, R9, 0xfe, PT ;  /* 0x000000fe0900780c */ /* 0x000fda0003f04270 */
[----:B------:R-:W-:Y:S05]  /*1100*/  @P0 BRA `(.L_x_14) ;  /* 0x00000000006c0947 */ /* 0x000fea0003800000 */
[----:B------:R-:W-:-:S13]  /*1110*/  ISETP.GE.AND P0, PT, R9, 0x1, PT ;  /* 0x000000010900780c */ /* 0x000fda0003f06270 */
[----:B------:R-:W-:Y:S05]  /*1120*/  @P0 BRA `(.L_x_15) ;  /* 0x0000000000740947 */ /* 0x000fea0003800000 */
[----:B------:R-:W-:Y:S02]  /*1130*/  ISETP.GE.AND P0, PT, R9, -0x18, PT ;  /* 0xffffffe80900780c */ /* 0x000fe40003f06270 */
[----:B------:R-:W-:-:S11]  /*1140*/  LOP3.LUT R0, R0, 0x80000000, RZ, 0xc0, !PT ;  /* 0x8000000000007812 */ /* 0x000fd600078ec0ff */
[----:B------:R-:W-:Y:S05]  /*1150*/  @!P0 BRA `(.L_x_15) ;  /* 0x0000000000688947 */ /* 0x000fea0003800000 */
[CCC-:B------:R-:W-:Y:S01]  /*1160*/  FFMA.RZ R3, R12.reuse, R8.reuse, R13.reuse ;  /* 0x000000080c037223 */ /* 0x1c0fe2000000c00d */
[CCC-:B------:R-:W-:Y:S01]  /*1170*/  FFMA.RM R6, R12.reuse, R8.reuse, R13.reuse ;  /* 0x000000080c067223 */ /* 0x1c0fe2000000400d */
[C---:B------:R-:W-:Y:S02]  /*1180*/  ISETP.NE.AND P2, PT, R9.reuse, RZ, PT ;  /* 0x000000ff0900720c */ /* 0x040fe40003f45270 */
[----:B------:R-:W-:Y:S02]  /*1190*/  ISETP.NE.AND P1, PT, R9, RZ, PT ;  /* 0x000000ff0900720c */ /* 0x000fe40003f25270 */
[----:B------:R-:W-:Y:S01]  /*11a0*/  LOP3.LUT R7, R3, 0x7fffff, RZ, 0xc0, !PT ;  /* 0x007fffff03077812 */ /* 0x000fe200078ec0ff */
[----:B------:R-:W-:Y:S01]  /*11b0*/  FFMA.RP R3, R12, R8, R13 ;  /* 0x000000080c037223 */ /* 0x000fe2000000800d */
[----:B------:R-:W-:Y:S02]  /*11c0*/  IADD3 R8, PT, PT, R9, 0x20, RZ ;  /* 0x0000002009087810 */ /* 0x000fe40007ffe0ff */
[----:B------:R-:W-:-:S02]  /*11d0*/  LOP3.LUT R7, R7, 0x800000, RZ, 0xfc, !PT ;  /* 0x0080000007077812 */ /* 0x000fc400078efcff */
[----:B------:R-:W-:Y:S02]  /*11e0*/  IADD3 R9, PT, PT, -R9, RZ, RZ ;  /* 0x000000ff09097210 */ /* 0x000fe40007ffe1ff */
[----:B------:R-:W-:Y:S02]  /*11f0*/  SHF.L.U32 R8, R7, R8, RZ ;  /* 0x0000000807087219 */ /* 0x000fe400000006ff */
[----:B------:R-:W-:Y:S02]  /*1200*/  FSETP.NEU.FTZ.AND P0, PT, R3, R6, PT ;  /* 0x000000060300720b */ /* 0x000fe40003f1d000 */
[----:B------:R-:W-:Y:S02]  /*1210*/  SEL R6, R9, RZ, P2 ;  /* 0x000000ff09067207 */ /* 0x000fe40001000000 */
[----:B------:R-:W-:Y:S02]  /*1220*/  ISETP.NE.AND P1, PT, R8, RZ, P1 ;  /* 0x000000ff0800720c */ /* 0x000fe40000f25270 */
[----:B------:R-:W-:-:S02]  /*1230*/  SHF.R.U32.HI R6, RZ, R6, R7 ;  /* 0x00000006ff067219 */ /* 0x000fc40000011607 */
[----:B------:R-:W-:Y:S02]  /*1240*/  PLOP3.LUT P0, PT, P0, P1, PT, 0xf8, 0x8f ;  /* 0x00000000008f781c */ /* 0x000fe40000703f70 */
[----:B------:R-:W-:Y:S02]  /*1250*/  SHF.R.U32.HI R8, RZ, 0x1, R6 ;  /* 0x00000001ff087819 */ /* 0x000fe40000011606 */
[----:B------:R-:W-:-:S04]  /*1260*/  SEL R3, RZ, 0x1, !P0 ;  /* 0x00000001ff037807 */ /* 0x000fc80004000000 */
[----:B------:R-:W-:-:S04]  /*1270*/  LOP3.LUT R3, R3, 0x1, R8, 0xf8, !PT ;  /* 0x0000000103037812 */ /* 0x000fc800078ef808 */
[----:B------:R-:W-:-:S04]  /*1280*/  LOP3.LUT R3, R3, R6, RZ, 0xc0, !PT ;  /* 0x0000000603037212 */ /* 0x000fc800078ec0ff */
[----:B------:R-:W-:-:S04]  /*1290*/  IADD3 R3, PT, PT, R8, R3, RZ ;  /* 0x0000000308037210 */ /* 0x000fc80007ffe0ff */
[----:B------:R-:W-:Y:S01]  /*12a0*/  LOP3.LUT R0, R3, R0, RZ, 0xfc, !PT ;  /* 0x0000000003007212 */ /* 0x000fe200078efcff */
[----:B------:R-:W-:Y:S06]  /*12b0*/  BRA `(.L_x_15) ;  /* 0x0000000000107947 */ /* 0x000fec0003800000 */
.L_x_14:
[----:B------:R-:W-:-:S04]  /*12c0*/  LOP3.LUT R0, R0, 0x80000000, RZ, 0xc0, !PT ;  /* 0x8000000000007812 */ /* 0x000fc800078ec0ff */
[----:B------:R-:W-:Y:S01]  /*12d0*/  LOP3.LUT R0, R0, 0x7f800000, RZ, 0xfc, !PT ;  /* 0x7f80000000007812 */ /* 0x000fe200078efcff */
[----:B------:R-:W-:Y:S06]  /*12e0*/  BRA `(.L_x_15) ;  /* 0x0000000000047947 */ /* 0x000fec0003800000 */
.L_x_13:
[----:B------:R-:W-:-:S07]  /*12f0*/  LEA R0, R7, R0, 0x17 ;  /* 0x0000000007007211 */ /* 0x000fce00078eb8ff */
.L_x_15:
[----:B------:R-:W-:Y:S05]  /*1300*/  BSYNC.RECONVERGENT B2 ;  /* 0x0000000000027941 */ /* 0x000fea0003800200 */
.L_x_12:
[----:B------:R-:W-:Y:S05]  /*1310*/  BRA `(.L_x_16) ;  /* 0x0000000000207947 */ /* 0x000fea0003800000 */
.L_x_11:
[----:B------:R-:W-:-:S04]  /*1320*/  LOP3.LUT R0, R9, 0x80000000, R8, 0x48, !PT ;  /* 0x8000000009007812 */ /* 0x000fc800078e4808 */
[----:B------:R-:W-:Y:S01]  /*1330*/  LOP3.LUT R0, R0, 0x7f800000, RZ, 0xfc, !PT ;  /* 0x7f80000000007812 */ /* 0x000fe200078efcff */
[----:B------:R-:W-:Y:S06]  /*1340*/  BRA `(.L_x_16) ;  /* 0x0000000000147947 */ /* 0x000fec0003800000 */
.L_x_10:
[----:B------:R-:W-:Y:S01]  /*1350*/  LOP3.LUT R0, R9, 0x80000000, R8, 0x48, !PT ;  /* 0x8000000009007812 */ /* 0x000fe200078e4808 */
[----:B------:R-:W-:Y:S06]  /*1360*/  BRA `(.L_x_16) ;  /* 0x00000000000c7947 */ /* 0x000fec0003800000 */
.L_x_9:
[----:B------:R-:W0:Y:S01]  /*1370*/  MUFU.RSQ R0, -QNAN ;  /* 0xffc0000000007908 */ /* 0x000e220000001400 */
[----:B------:R-:W-:Y:S05]  /*1380*/  BRA `(.L_x_16) ;  /* 0x0000000000047947 */ /* 0x000fea0003800000 */
.L_x_8:
[----:B------:R-:W-:-:S07]  /*1390*/  FADD.FTZ R0, R0, R3 ;  /* 0x0000000300007221 */ /* 0x000fce0000010000 */
.L_x_16:
[----:B------:R-:W-:Y:S05]  /*13a0*/  BSYNC.RECONVERGENT B1 ;  /* 0x0000000000017941 */ /* 0x000fea0003800200 */
.L_x_6:
[----:B------:R-:W-:-:S04]  /*13b0*/  HFMA2 R3, -RZ, RZ, 0, 0 ;  /* 0x00000000ff037431 */ /* 0x000fc800000001ff */
[----:B0-----:R-:W-:Y:S05]  /*13c0*/  RET.REL.NODEC R2 `(_Z26prefix_lm_attention_kernelPfS_S_S_S_) ;  /* 0xffffffec020c7950 */ /* 0x001fea0003c3ffff */
.L_x_17:
[----:B------:R-:W-:-:S00]  /*13d0*/  BRA `(.L_x_17) ;  /* 0xfffffffc00fc7947 */ /* 0x000fc0000383ffff */
[----:B------:R-:W-:-:S00]  /*13e0*/  NOP ;  /* 0x0000000000007918 */ /* 0x000fc00000000000 */
        /* <DEDUP_REMOVED lines=9> */
.L_x_18:


//--------------------- .nv.shared.reserved.0     --------------------------
	.section	.nv.shared.reserved.0,"aw",@nobits
	.weak		__nv_reservedSMEM_offset_0_alias
	.size		__nv_reservedSMEM_offset_0_alias, 0, 64
	.other		__nv_reservedSMEM_offset_0_alias,@"STO_CUDA_RESERVED_SHARED STV_DEFAULT"
__nv_reservedSMEM_offset_0_alias:
	.zero		0
	.zero		64


//--------------------- .nv.global                --------------------------
	.section	.nv.global,"aw",@nobits
	.align	4
.nv.global:
	.type		row_sum,@object
	.size		row_sum,(attn - row_sum)
row_sum:
	.zero		32
	.type		attn,@object
	.size		attn,(V - attn)
attn:
	.zero		256
	.type		V,@object
	.size		V,(masked_scores - V)
V:
	.zero		256
	.type		masked_scores,@object
	.size		masked_scores,(shifted - masked_scores)
masked_scores:
	.zero		256
	.type		shifted,@object
	.size		shifted,(Q - shifted)
shifted:
	.zero		256
	.type		Q,@object
	.size		Q,(scaled - Q)
Q:
	.zero		256
	.type		scaled,@object
	.size		scaled,(output - scaled)
scaled:
	.zero		256
	.type		output,@object
	.size		output,(scores - output)
output:
	.zero		256
	.type		scores,@object
	.size		scores,(exp_scores - scores)
scores:
	.zero		256
	.type		exp_scores,@object
	.size		exp_scores,(K - exp_scores)
exp_scores:
	.zero		256
	.type		K,@object
	.size		K,(prefix_mask - K)
K:
	.zero		256
	.type		prefix_mask,@object
	.size		prefix_mask,(.L_5 - prefix_mask)
prefix_mask:
	.zero		256
.L_5:


//--------------------- .nv.constant0._Z26prefix_lm_attention_kernelPfS_S_S_S_ --------------------------
	.section	.nv.constant0._Z26prefix_lm_attention_kernelPfS_S_S_S_,"a",@progbits
	.sectionflags	@""
	.align	4
.nv.constant0._Z26prefix_lm_attention_kernelPfS_S_S_S_:
	.zero		936


//--------------------- SYMBOLS --------------------------

	.type		.nv.reservedSmem.offset0,@object
	.size		.nv.reservedSmem.offset0,0x4
